//
// Generated by NVIDIA NVVM Compiler
//
// Compiler Build ID: CL-36424714
// Cuda compilation tools, release 13.0, V13.0.88
// Based on NVVM 20.0.0
//

.version 9.0
.target sm_100
.address_size 64

	// .globl	_Z7ed_normIiEvPT_PfS2_S2_ii

.visible .entry _Z7ed_normIiEvPT_PfS2_S2_ii(
	.param .u64 .ptr .align 1 _Z7ed_normIiEvPT_PfS2_S2_ii_param_0,
	.param .u64 .ptr .align 1 _Z7ed_normIiEvPT_PfS2_S2_ii_param_1,
	.param .u64 .ptr .align 1 _Z7ed_normIiEvPT_PfS2_S2_ii_param_2,
	.param .u64 .ptr .align 1 _Z7ed_normIiEvPT_PfS2_S2_ii_param_3,
	.param .u32 _Z7ed_normIiEvPT_PfS2_S2_ii_param_4,
	.param .u32 _Z7ed_normIiEvPT_PfS2_S2_ii_param_5
)
{
	.reg .pred 	%p<11>;
	.reg .b32 	%r<163>;
	.reg .b32 	%f<20>;
	.reg .b64 	%rd<50>;

	ld.param.u64 	%rd12, [_Z7ed_normIiEvPT_PfS2_S2_ii_param_0];
	ld.param.u64 	%rd9, [_Z7ed_normIiEvPT_PfS2_S2_ii_param_1];
	ld.param.u64 	%rd10, [_Z7ed_normIiEvPT_PfS2_S2_ii_param_2];
	ld.param.u64 	%rd11, [_Z7ed_normIiEvPT_PfS2_S2_ii_param_3];
	ld.param.u32 	%r41, [_Z7ed_normIiEvPT_PfS2_S2_ii_param_4];
	ld.param.u32 	%r42, [_Z7ed_normIiEvPT_PfS2_S2_ii_param_5];
	cvta.to.global.u64 	%rd1, %rd12;
	mov.u32 	%r43, %ntid.x;
	mov.u32 	%r44, %ctaid.x;
	mul.lo.s32 	%r1, %r43, %r44;
	mov.u32 	%r2, %tid.x;
	add.s32 	%r3, %r1, %r2;
	mov.u32 	%r45, %ntid.y;
	mov.u32 	%r46, %ctaid.y;
	mul.lo.s32 	%r4, %r45, %r46;
	mov.u32 	%r5, %tid.y;
	add.s32 	%r47, %r4, %r5;
	sub.s32 	%r48, %r42, %r41;
	max.s32 	%r49, %r3, %r47;
	setp.ge.s32 	%p1, %r49, %r48;
	@%p1 bra 	$L__BB0_16;
	setp.lt.s32 	%p2, %r41, 1;
	mov.f32 	%f19, 0f00000000;
	@%p2 bra 	$L__BB0_15;
	and.b32  	%r8, %r41, 15;
	setp.lt.u32 	%p3, %r41, 16;
	mov.b32 	%r154, 0;
	mov.u32 	%r162, %r154;
	@%p3 bra 	$L__BB0_5;
	and.b32  	%r154, %r41, 2147483632;
	neg.s32 	%r148, %r154;
	add.s64 	%rd2, %rd1, 32;
	mul.wide.u32 	%rd13, %r47, 4;
	add.s64 	%rd48, %rd2, %rd13;
	mov.b32 	%r162, 0;
	mov.u32 	%r147, %r3;
$L__BB0_4:
	.pragma "nounroll";
	mul.wide.s32 	%rd14, %r147, 4;
	add.s64 	%rd15, %rd2, %rd14;
	ld.global.u32 	%r53, [%rd15+-32];
	ld.global.u32 	%r54, [%rd48+-32];
	mad.lo.s32 	%r55, %r54, %r53, %r162;
	ld.global.u32 	%r56, [%rd15+-28];
	ld.global.u32 	%r57, [%rd48+-28];
	mad.lo.s32 	%r58, %r57, %r56, %r55;
	ld.global.u32 	%r59, [%rd15+-24];
	ld.global.u32 	%r60, [%rd48+-24];
	mad.lo.s32 	%r61, %r60, %r59, %r58;
	ld.global.u32 	%r62, [%rd15+-20];
	ld.global.u32 	%r63, [%rd48+-20];
	mad.lo.s32 	%r64, %r63, %r62, %r61;
	ld.global.u32 	%r65, [%rd15+-16];
	ld.global.u32 	%r66, [%rd48+-16];
	mad.lo.s32 	%r67, %r66, %r65, %r64;
	ld.global.u32 	%r68, [%rd15+-12];
	ld.global.u32 	%r69, [%rd48+-12];
	mad.lo.s32 	%r70, %r69, %r68, %r67;
	ld.global.u32 	%r71, [%rd15+-8];
	ld.global.u32 	%r72, [%rd48+-8];
	mad.lo.s32 	%r73, %r72, %r71, %r70;
	ld.global.u32 	%r74, [%rd15+-4];
	ld.global.u32 	%r75, [%rd48+-4];
	mad.lo.s32 	%r76, %r75, %r74, %r73;
	ld.global.u32 	%r77, [%rd15];
	ld.global.u32 	%r78, [%rd48];
	mad.lo.s32 	%r79, %r78, %r77, %r76;
	ld.global.u32 	%r80, [%rd15+4];
	ld.global.u32 	%r81, [%rd48+4];
	mad.lo.s32 	%r82, %r81, %r80, %r79;
	ld.global.u32 	%r83, [%rd15+8];
	ld.global.u32 	%r84, [%rd48+8];
	mad.lo.s32 	%r85, %r84, %r83, %r82;
	ld.global.u32 	%r86, [%rd15+12];
	ld.global.u32 	%r87, [%rd48+12];
	mad.lo.s32 	%r88, %r87, %r86, %r85;
	ld.global.u32 	%r89, [%rd15+16];
	ld.global.u32 	%r90, [%rd48+16];
	mad.lo.s32 	%r91, %r90, %r89, %r88;
	ld.global.u32 	%r92, [%rd15+20];
	ld.global.u32 	%r93, [%rd48+20];
	mad.lo.s32 	%r94, %r93, %r92, %r91;
	ld.global.u32 	%r95, [%rd15+24];
	ld.global.u32 	%r96, [%rd48+24];
	mad.lo.s32 	%r97, %r96, %r95, %r94;
	ld.global.u32 	%r98, [%rd15+28];
	ld.global.u32 	%r99, [%rd48+28];
	mad.lo.s32 	%r162, %r99, %r98, %r97;
	add.s32 	%r148, %r148, 16;
	add.s32 	%r147, %r147, 16;
	add.s64 	%rd48, %rd48, 64;
	setp.ne.s32 	%p4, %r148, 0;
	@%p4 bra 	$L__BB0_4;
$L__BB0_5:
	setp.eq.s32 	%p5, %r8, 0;
	@%p5 bra 	$L__BB0_14;
	and.b32  	%r20, %r41, 7;
	setp.lt.u32 	%p6, %r8, 8;
	@%p6 bra 	$L__BB0_8;
	add.s32 	%r101, %r154, %r3;
	mul.wide.s32 	%rd16, %r101, 4;
	add.s64 	%rd17, %rd1, %rd16;
	ld.global.u32 	%r102, [%rd17];
	add.s32 	%r103, %r154, %r47;
	mul.wide.u32 	%rd18, %r103, 4;
	add.s64 	%rd19, %rd1, %rd18;
	ld.global.u32 	%r104, [%rd19];
	mad.lo.s32 	%r105, %r104, %r102, %r162;
	ld.global.u32 	%r106, [%rd17+4];
	cvt.u64.u32 	%rd20, %r47;
	cvt.u64.u32 	%rd21, %r154;
	add.s64 	%rd22, %rd21, %rd20;
	shl.b64 	%rd23, %rd22, 2;
	add.s64 	%rd24, %rd1, %rd23;
	ld.global.u32 	%r107, [%rd24+4];
	mad.lo.s32 	%r108, %r107, %r106, %r105;
	ld.global.u32 	%r109, [%rd17+8];
	ld.global.u32 	%r110, [%rd24+8];
	mad.lo.s32 	%r111, %r110, %r109, %r108;
	ld.global.u32 	%r112, [%rd17+12];
	ld.global.u32 	%r113, [%rd24+12];
	mad.lo.s32 	%r114, %r113, %r112, %r111;
	ld.global.u32 	%r115, [%rd17+16];
	ld.global.u32 	%r116, [%rd24+16];
	mad.lo.s32 	%r117, %r116, %r115, %r114;
	ld.global.u32 	%r118, [%rd17+20];
	ld.global.u32 	%r119, [%rd24+20];
	mad.lo.s32 	%r120, %r119, %r118, %r117;
	ld.global.u32 	%r121, [%rd17+24];
	ld.global.u32 	%r122, [%rd24+24];
	mad.lo.s32 	%r123, %r122, %r121, %r120;
	ld.global.u32 	%r124, [%rd17+28];
	ld.global.u32 	%r125, [%rd24+28];
	mad.lo.s32 	%r162, %r125, %r124, %r123;
	add.s32 	%r154, %r154, 8;
$L__BB0_8:
	setp.eq.s32 	%p7, %r20, 0;
	@%p7 bra 	$L__BB0_14;
	and.b32  	%r26, %r41, 3;
	setp.lt.u32 	%p8, %r20, 4;
	@%p8 bra 	$L__BB0_11;
	add.s32 	%r127, %r154, %r3;
	mul.wide.s32 	%rd25, %r127, 4;
	add.s64 	%rd26, %rd1, %rd25;
	ld.global.u32 	%r128, [%rd26];
	add.s32 	%r129, %r154, %r47;
	mul.wide.u32 	%rd27, %r129, 4;
	add.s64 	%rd28, %rd1, %rd27;
	ld.global.u32 	%r130, [%rd28];
	mad.lo.s32 	%r131, %r130, %r128, %r162;
	ld.global.u32 	%r132, [%rd26+4];
	cvt.u64.u32 	%rd29, %r47;
	cvt.u64.u32 	%rd30, %r154;
	add.s64 	%rd31, %rd30, %rd29;
	shl.b64 	%rd32, %rd31, 2;
	add.s64 	%rd33, %rd1, %rd32;
	ld.global.u32 	%r133, [%rd33+4];
	mad.lo.s32 	%r134, %r133, %r132, %r131;
	ld.global.u32 	%r135, [%rd26+8];
	ld.global.u32 	%r136, [%rd33+8];
	mad.lo.s32 	%r137, %r136, %r135, %r134;
	ld.global.u32 	%r138, [%rd26+12];
	ld.global.u32 	%r139, [%rd33+12];
	mad.lo.s32 	%r162, %r139, %r138, %r137;
	add.s32 	%r154, %r154, 4;
$L__BB0_11:
	setp.eq.s32 	%p9, %r26, 0;
	@%p9 bra 	$L__BB0_14;
	add.s32 	%r140, %r5, %r154;
	add.s32 	%r141, %r140, %r4;
	mul.wide.u32 	%rd34, %r141, 4;
	add.s64 	%rd49, %rd1, %rd34;
	add.s32 	%r142, %r2, %r154;
	add.s32 	%r160, %r142, %r1;
	neg.s32 	%r159, %r26;
$L__BB0_13:
	.pragma "nounroll";
	mul.wide.s32 	%rd35, %r160, 4;
	add.s64 	%rd36, %rd1, %rd35;
	ld.global.u32 	%r143, [%rd36];
	ld.global.u32 	%r144, [%rd49];
	mad.lo.s32 	%r162, %r144, %r143, %r162;
	add.s64 	%rd49, %rd49, 4;
	add.s32 	%r160, %r160, 1;
	add.s32 	%r159, %r159, 1;
	setp.ne.s32 	%p10, %r159, 0;
	@%p10 bra 	$L__BB0_13;
$L__BB0_14:
	cvt.rn.f32.s32 	%f19, %r162;
$L__BB0_15:
	cvta.to.global.u64 	%rd37, %rd10;
	cvta.to.global.u64 	%rd38, %rd9;
	shl.b32 	%r145, %r41, 1;
	cvt.rn.f32.s32 	%f4, %r145;
	cvt.rn.f32.s32 	%f5, %r41;
	mul.wide.s32 	%rd39, %r3, 4;
	add.s64 	%rd40, %rd38, %rd39;
	ld.global.f32 	%f6, [%rd40];
	mul.f32 	%f7, %f6, %f5;
	mul.wide.u32 	%rd41, %r47, 4;
	add.s64 	%rd42, %rd38, %rd41;
	ld.global.f32 	%f8, [%rd42];
	mul.f32 	%f9, %f7, %f8;
	sub.f32 	%f10, %f19, %f9;
	add.s64 	%rd43, %rd37, %rd39;
	ld.global.f32 	%f11, [%rd43];
	mul.f32 	%f12, %f11, %f5;
	add.s64 	%rd44, %rd37, %rd41;
	ld.global.f32 	%f13, [%rd44];
	mul.f32 	%f14, %f12, %f13;
	div.rn.f32 	%f15, %f10, %f14;
	mov.f32 	%f16, 0f3F800000;
	sub.f32 	%f17, %f16, %f15;
	mul.f32 	%f18, %f17, %f4;
	mad.lo.s32 	%r146, %r48, %r3, %r47;
	cvta.to.global.u64 	%rd45, %rd11;
	mul.wide.s32 	%rd46, %r146, 4;
	add.s64 	%rd47, %rd45, %rd46;
	st.global.f32 	[%rd47], %f18;
$L__BB0_16:
	ret;

}


// ===== COMPILED SASS (sm_100) =====

	.target	sm_100

	.elftype	@"ET_EXEC"


//--------------------- .note.nv.tkinfo           --------------------------
	.section	.note.nv.tkinfo,"",@"SHT_NOTE"
	.sectionflags	@"SHF_NOTE_NV_TKINFO"
	.tkinfo
        /*0018*/ 	.word	0x00000002
        /*0030*/ 	.string	""
        /*0030*/ 	.string	"ptxas"
        /*0030*/ 	.string	"Cuda compilation tools, release 13.0, V13.0.88"
        /*0030*/ 	.string	"Build cuda_13.0.r13.0/compiler.36424714_0"
        /*0030*/ 	.string	"-arch sm_100 -m 64 "



//--------------------- .note.nv.cuinfo           --------------------------
	.section	.note.nv.cuinfo,"",@"SHT_NOTE"
	.sectionflags	@"SHF_NOTE_NV_CUINFO"
        /*0018*/ 	.short	0x0002
        /*001a*/ 	.short	0x0064
        /*001c*/ 	.short	0x0082
	.zero		2


//--------------------- .nv.info                  --------------------------
	.section	.nv.info,"",@"SHT_CUDA_INFO"
	.align	4


	//----- nvinfo : EIATTR_REGCOUNT
	.align		4
        /*0000*/ 	.byte	0x04, 0x2f
        /*0002*/ 	.short	(.L_1 - .L_0)
	.align		4
.L_0:
        /*0004*/ 	.word	index@(_Z7ed_normIiEvPT_PfS2_S2_ii)
        /*0008*/ 	.word	0x0000001e


	//----- nvinfo : EIATTR_FRAME_SIZE
	.align		4
.L_1:
        /*000c*/ 	.byte	0x04, 0x11
        /*000e*/ 	.short	(.L_3 - .L_2)
	.align		4
.L_2:
        /*0010*/ 	.word	index@($__internal_0_$__cuda_sm3x_div_rn_noftz_f32_slowpath)
        /*0014*/ 	.word	0x00000000


	//----- nvinfo : EIATTR_FRAME_SIZE
	.align		4
.L_3:
        /*0018*/ 	.byte	0x04, 0x11
        /*001a*/ 	.short	(.L_5 - .L_4)
	.align		4
.L_4:
        /*001c*/ 	.word	index@(_Z7ed_normIiEvPT_PfS2_S2_ii)
        /*0020*/ 	.word	0x00000000


	//----- nvinfo : EIATTR_MIN_STACK_SIZE
	.align		4
.L_5:
        /*0024*/ 	.byte	0x04, 0x12
        /*0026*/ 	.short	(.L_7 - .L_6)
	.align		4
.L_6:
        /*0028*/ 	.word	index@(_Z7ed_normIiEvPT_PfS2_S2_ii)
        /*002c*/ 	.word	0x00000000
.L_7:


//--------------------- .nv.compat                --------------------------
	.section	.nv.compat,"",@"SHT_CUDA_COMPAT_INFO"
	.align	4
        /*0000*/ 	.byte	0x02, 0x09, 0x00, 0x00, 0x02, 0x02, 0x01, 0x00, 0x02, 0x05, 0x05, 0x00, 0x03, 0x07, 0x01, 0x01
        /*0010*/ 	.byte	0x02, 0x03, 0x00, 0x00, 0x02, 0x06, 0x01, 0x00, 0x04, 0x0b, 0x08, 0x00, 0x01, 0x00, 0x00, 0x00
        /*0020*/ 	.byte	0x00, 0x00, 0x00, 0x00


//--------------------- .nv.info._Z7ed_normIiEvPT_PfS2_S2_ii --------------------------
	.section	.nv.info._Z7ed_normIiEvPT_PfS2_S2_ii,"",@"SHT_CUDA_INFO"
	.sectionflags	@""
	.align	4


	//----- nvinfo : EIATTR_CUDA_API_VERSION
	.align		4
        /*0000*/ 	.byte	0x04, 0x37
        /*0002*/ 	.short	(.L_9 - .L_8)
.L_8:
        /*0004*/ 	.word	0x00000082


	//----- nvinfo : EIATTR_KPARAM_INFO
	.align		4
.L_9:
        /*0008*/ 	.byte	0x04, 0x17
        /*000a*/ 	.short	(.L_11 - .L_10)
.L_10:
        /*000c*/ 	.word	0x00000000
        /*0010*/ 	.short	0x0005
        /*0012*/ 	.short	0x0024
        /*0014*/ 	.byte	0x00, 0xf0, 0x11, 0x00


	//----- nvinfo : EIATTR_KPARAM_INFO
	.align		4
.L_11:
        /*0018*/ 	.byte	0x04, 0x17
        /*001a*/ 	.short	(.L_13 - .L_12)
.L_12:
        /*001c*/ 	.word	0x00000000
        /*0020*/ 	.short	0x0004
        /*0022*/ 	.short	0x0020
        /*0024*/ 	.byte	0x00, 0xf0, 0x11, 0x00


	//----- nvinfo : EIATTR_KPARAM_INFO
	.align		4
.L_13:
        /*0028*/ 	.byte	0x04, 0x17
        /*002a*/ 	.short	(.L_15 - .L_14)
.L_14:
        /*002c*/ 	.word	0x00000000
        /*0030*/ 	.short	0x0003
        /*0032*/ 	.short	0x0018
        /*0034*/ 	.byte	0x00, 0xf5, 0x21, 0x00


	//----- nvinfo : EIATTR_KPARAM_INFO
	.align		4
.L_15:
        /*0038*/ 	.byte	0x04, 0x17
        /*003a*/ 	.short	(.L_17 - .L_16)
.L_16:
        /*003c*/ 	.word	0x00000000
        /*0040*/ 	.short	0x0002
        /*0042*/ 	.short	0x0010
        /*0044*/ 	.byte	0x00, 0xf5, 0x21, 0x00


	//----- nvinfo : EIATTR_KPARAM_INFO
	.align		4
.L_17:
        /*0048*/ 	.byte	0x04, 0x17
        /*004a*/ 	.short	(.L_19 - .L_18)
.L_18:
        /*004c*/ 	.word	0x00000000
        /*0050*/ 	.short	0x0001
        /*0052*/ 	.short	0x0008
        /*0054*/ 	.byte	0x00, 0xf5, 0x21, 0x00


	//----- nvinfo : EIATTR_KPARAM_INFO
	.align		4
.L_19:
        /*0058*/ 	.byte	0x04, 0x17
        /*005a*/ 	.short	(.L_21 - .L_20)
.L_20:
        /*005c*/ 	.word	0x00000000
        /*0060*/ 	.short	0x0000
        /*0062*/ 	.short	0x0000
        /*0064*/ 	.byte	0x00, 0xf5, 0x21, 0x00


	//----- nvinfo : EIATTR_SPARSE_MMA_MASK
	.align		4
.L_21:
        /*0068*/ 	.byte	0x03, 0x50
        /*006a*/ 	.short	0x0000


	//----- nvinfo : EIATTR_MAXREG_COUNT
	.align		4
        /*006c*/ 	.byte	0x03, 0x1b
        /*006e*/ 	.short	0x00ff


	//----- nvinfo : EIATTR_MERCURY_ISA_VERSION
	.align		4
        /*0070*/ 	.byte	0x03, 0x5f
        /*0072*/ 	.short	0x0101


	//----- nvinfo : EIATTR_VRC_CTA_INIT_COUNT
	.align		4
        /*0074*/ 	.byte	0x02, 0x4a
	.zero		1
	.zero		1


	//----- nvinfo : EIATTR_EXIT_INSTR_OFFSETS
	.align		4
        /*0078*/ 	.byte	0x04, 0x1c
        /*007a*/ 	.short	(.L_23 - .L_22)


	//   ....[0]....
.L_22:
        /*007c*/ 	.word	0x000000f0


	//   ....[1]....
        /*0080*/ 	.word	0x00000d70


	//----- nvinfo : EIATTR_CRS_STACK_SIZE
	.align		4
.L_23:
        /*0084*/ 	.byte	0x04, 0x1e
        /*0086*/ 	.short	(.L_25 - .L_24)
.L_24:
        /*0088*/ 	.word	0x00000000


	//----- nvinfo : EIATTR_CBANK_PARAM_SIZE
	.align		4
.L_25:
        /*008c*/ 	.byte	0x03, 0x19
        /*008e*/ 	.short	0x0028


	//----- nvinfo : EIATTR_PARAM_CBANK
	.align		4
        /*0090*/ 	.byte	0x04, 0x0a
        /*0092*/ 	.short	(.L_27 - .L_26)
	.align		4
.L_26:
        /*0094*/ 	.word	index@(.nv.constant0._Z7ed_normIiEvPT_PfS2_S2_ii)
        /*0098*/ 	.short	0x0380
        /*009a*/ 	.short	0x0028


	//----- nvinfo : EIATTR_SW_WAR
	.align		4
.L_27:
        /*009c*/ 	.byte	0x04, 0x36
        /*009e*/ 	.short	(.L_29 - .L_28)
.L_28:
        /*00a0*/ 	.word	0x00000008
.L_29:


//--------------------- .nv.callgraph             --------------------------
	.section	.nv.callgraph,"",@"SHT_CUDA_CALLGRAPH"
	.align	4
	.sectionentsize	8
	.align		4
        /*0000*/ 	.word	0x00000000
	.align		4
        /*0004*/ 	.word	0xffffffff
	.align		4
        /*0008*/ 	.word	0x00000000
	.align		4
        /*000c*/ 	.word	0xfffffffe
	.align		4
        /*0010*/ 	.word	0x00000000
	.align		4
        /*0014*/ 	.word	0xfffffffd
	.align		4
        /*0018*/ 	.word	0x00000000
	.align		4
        /*001c*/ 	.word	0xfffffffc


//--------------------- .text._Z7ed_normIiEvPT_PfS2_S2_ii --------------------------
	.section	.text._Z7ed_normIiEvPT_PfS2_S2_ii,"ax",@progbits
	.align	128
        .global         _Z7ed_normIiEvPT_PfS2_S2_ii
        .type           _Z7ed_normIiEvPT_PfS2_S2_ii,@function
        .size           _Z7ed_normIiEvPT_PfS2_S2_ii,(.L_x_21 - _Z7ed_normIiEvPT_PfS2_S2_ii)
        .other          _Z7ed_normIiEvPT_PfS2_S2_ii,@"STO_CUDA_ENTRY STV_DEFAULT"
_Z7ed_normIiEvPT_PfS2_S2_ii:
.text._Z7ed_normIiEvPT_PfS2_S2_ii:
[----:B------:R-:W-:Y:S01]  /*0000*/  LDC R1, c[0x0][0x37c] ;  /* 0x0000df00ff017b82 */ /* 0x000fe20000000800 */
[----:B------:R-:W0:Y:S07]  /*0010*/  S2R R10, SR_TID.Y ;  /* 0x00000000000a7919 */ /* 0x000e2e0000002200 */
[----:B------:R-:W1:Y:S01]  /*0020*/  S2UR UR5, SR_CTAID.X ;  /* 0x00000000000579c3 */ /* 0x000e620000002500 */
[----:B------:R-:W1:Y:S01]  /*0030*/  LDCU UR4, c[0x0][0x360] ;  /* 0x00006c00ff0477ac */ /* 0x000e620008000800 */
[----:B------:R-:W2:Y:S01]  /*0040*/  S2R R0, SR_TID.X ;  /* 0x0000000000007919 */ /* 0x000ea20000002100 */
[----:B------:R-:W3:Y:S05]  /*0050*/  LDCU UR6, c[0x0][0x364] ;  /* 0x00006c80ff0677ac */ /* 0x000eea0008000800 */
[----:B------:R-:W3:Y:S01]  /*0060*/  S2UR UR7, SR_CTAID.Y ;  /* 0x00000000000779c3 */ /* 0x000ee20000002600 */
[----:B------:R-:W4:Y:S01]  /*0070*/  LDCU.64 UR10, c[0x0][0x3a0] ;  /* 0x00007400ff0a77ac */ /* 0x000f220008000a00 */
[----:B-1----:R-:W-:-:S02]  /*0080*/  UIMAD UR4, UR4, UR5, URZ ;  /* 0x00000005040472a4 */ /* 0x002fc4000f8e02ff */
[----:B---3--:R-:W-:Y:S02]  /*0090*/  UIMAD UR5, UR6, UR7, URZ ;  /* 0x00000007060572a4 */ /* 0x008fe4000f8e02ff */
[----:B----4-:R-:W-:Y:S02]  /*00a0*/  UIADD3 UR6, UPT, UPT, UR11, -UR10, URZ ;  /* 0x8000000a0b067290 */ /* 0x010fe4000fffe0ff */
[----:B--2---:R-:W-:Y:S02]  /*00b0*/  IADD3 R8, PT, PT, R0, UR4, RZ ;  /* 0x0000000400087c10 */ /* 0x004fe4000fffe0ff */
[----:B0-----:R-:W-:-:S05]  /*00c0*/  VIADD R9, R10, UR5 ;  /* 0x000000050a097c36 */ /* 0x001fca0008000000 */
[----:B------:R-:W-:-:S04]  /*00d0*/  VIMNMX R2, PT, PT, R8, R9, !PT ;  /* 0x0000000908027248 */ /* 0x000fc80007fe0100 */
[----:B------:R-:W-:-:S13]  /*00e0*/  ISETP.GE.AND P0, PT, R2, UR6, PT ;  /* 0x0000000602007c0c */ /* 0x000fda000bf06270 */
[----:B------:R-:W-:Y:S05]  /*00f0*/  @P0 EXIT ;  /* 0x000000000000094d */ /* 0x000fea0003800000 */
[----:B------:R-:W-:Y:S01]  /*0100*/  UISETP.GE.AND UP0, UPT, UR10, 0x1, UPT ;  /* 0x000000010a00788c */ /* 0x000fe2000bf06270 */
[----:B------:R-:W-:Y:S01]  /*0110*/  HFMA2 R12, -RZ, RZ, 0, 0 ;  /* 0x00000000ff0c7431 */ /* 0x000fe200000001ff */
[----:B------:R-:W0:Y:S07]  /*0120*/  LDCU.64 UR12, c[0x0][0x358] ;  /* 0x00006b00ff0c77ac */ /* 0x000e2e0008000a00 */
[----:B------:R-:W-:Y:S05]  /*0130*/  BRA.U !UP0, `(.L_x_0) ;  /* 0x00000009087c7547 */ /* 0x000fea000b800000 */
[----:B------:R-:W-:Y:S01]  /*0140*/  UISETP.GE.U32.AND UP1, UPT, UR10, 0x10, UPT ;  /* 0x000000100a00788c */ /* 0x000fe2000bf26070 */
[----:B------:R-:W-:Y:S01]  /*0150*/  IMAD.MOV.U32 R11, RZ, RZ, RZ ;  /* 0x000000ffff0b7224 */ /* 0x000fe200078e00ff */
[----:B------:R-:W-:Y:S01]  /*0160*/  ULOP3.LUT UR11, UR10, 0xf, URZ, 0xc0, !UPT ;  /* 0x0000000f0a0b7892 */ /* 0x000fe2000f8ec0ff */
[----:B------:R-:W-:-:S03]  /*0170*/  MOV R12, RZ ;  /* 0x000000ff000c7202 */ /* 0x000fc60000000f00 */
[----:B------:R-:W-:-:S03]  /*0180*/  UISETP.NE.AND UP0, UPT, UR11, URZ, UPT ;  /* 0x000000ff0b00728c */ /* 0x000fc6000bf05270 */
[----:B------:R-:W-:Y:S08]  /*0190*/  BRA.U !UP1, `(.L_x_1) ;  /* 0x0000000509087547 */ /* 0x000ff0000b800000 */
[----:B------:R-:W1:Y:S01]  /*01a0*/  LDCU.64 UR8, c[0x0][0x380] ;  /* 0x00007000ff0877ac */ /* 0x000e620008000a00 */
[----:B------:R-:W-:Y:S01]  /*01b0*/  IMAD.MOV.U32 R12, RZ, RZ, RZ ;  /* 0x000000ffff0c7224 */ /* 0x000fe200078e00ff */
[----:B------:R-:W-:Y:S01]  /*01c0*/  MOV R13, R8 ;  /* 0x00000008000d7202 */ /* 0x000fe20000000f00 */
[----:B-1----:R-:W-:-:S04]  /*01d0*/  UIADD3 UR7, UP1, UPT, UR8, 0x20, URZ ;  /* 0x0000002008077890 */ /* 0x002fc8000ff3e0ff */
[----:B------:R-:W-:Y:S02]  /*01e0*/  UIADD3.X UR8, UPT, UPT, URZ, UR9, URZ, UP1, !UPT ;  /* 0x00000009ff087290 */ /* 0x000fe40008ffe4ff */
[----:B------:R-:W-:Y:S01]  /*01f0*/  IMAD.U32 R2, RZ, RZ, UR7 ;  /* 0x00000007ff027e24 */ /* 0x000fe2000f8e00ff */
[----:B------:R-:W-:-:S03]  /*0200*/  ULOP3.LUT UR7, UR10, 0x7ffffff0, URZ, 0xc0, !UPT ;  /* 0x7ffffff00a077892 */ /* 0x000fc6000f8ec0ff */
[----:B------:R-:W-:Y:S01]  /*0210*/  MOV R3, UR8 ;  /* 0x0000000800037c02 */ /* 0x000fe20008000f00 */
[----:B------:R-:W-:Y:S02]  /*0220*/  UIADD3 UR8, UPT, UPT, -UR7, URZ, URZ ;  /* 0x000000ff07087290 */ /* 0x000fe4000fffe1ff */
[----:B------:R-:W-:Y:S02]  /*0230*/  IMAD.U32 R11, RZ, RZ, UR7 ;  /* 0x00000007ff0b7e24 */ /* 0x000fe4000f8e00ff */
[----:B------:R-:W-:-:S08]  /*0240*/  IMAD.WIDE.U32 R4, R9, 0x4, R2 ;  /* 0x0000000409047825 */ /* 0x000fd000078e0002 */
.L_x_2:
[----:B------:R-:W-:Y:S01]  /*0250*/  IMAD.WIDE R6, R13, 0x4, R2 ;  /* 0x000000040d067825 */ /* 0x000fe200078e0202 */
[----:B0-----:R-:W2:Y:S04]  /*0260*/  LDG.E R18, desc[UR12][R4.64+-0x20] ;  /* 0xffffe00c04127981 */ /* 0x001ea8000c1e1900 */
[----:B------:R-:W2:Y:S04]  /*0270*/  LDG.E R15, desc[UR12][R6.64+-0x20] ;  /* 0xffffe00c060f7981 */ /* 0x000ea8000c1e1900 */
[----:B------:R-:W3:Y:S04]  /*0280*/  LDG.E R26, desc[UR12][R4.64+-0x1c] ;  /* 0xffffe40c041a7981 */ /* 0x000ee8000c1e1900 */
[----:B------:R-:W3:Y:S04]  /*0290*/  LDG.E R24, desc[UR12][R6.64+-0x1c] ;  /* 0xffffe40c06187981 */ /* 0x000ee8000c1e1900 */
[----:B------:R-:W4:Y:S04]  /*02a0*/  LDG.E R14, desc[UR12][R4.64+-0x18] ;  /* 0xffffe80c040e7981 */ /* 0x000f28000c1e1900 */
[----:B------:R-:W4:Y:S04]  /*02b0*/  LDG.E R17, desc[UR12][R6.64+-0x18] ;  /* 0xffffe80c06117981 */ /* 0x000f28000c1e1900 */
[----:B------:R-:W5:Y:S04]  /*02c0*/  LDG.E R19, desc[UR12][R4.64+-0x14] ;  /* 0xffffec0c04137981 */ /* 0x000f68000c1e1900 */
[----:B------:R-:W5:Y:S04]  /*02d0*/  LDG.E R16, desc[UR12][R6.64+-0x14] ;  /* 0xffffec0c06107981 */ /* 0x000f68000c1e1900 */
[----:B------:R-:W5:Y:S04]  /*02e0*/  LDG.E R22, desc[UR12][R4.64+-0x10] ;  /* 0xfffff00c04167981 */ /* 0x000f68000c1e1900 */
[----:B------:R-:W5:Y:S04]  /*02f0*/  LDG.E R25, desc[UR12][R6.64+-0x10] ;  /* 0xfffff00c06197981 */ /* 0x000f68000c1e1900 */
[----:B------:R-:W5:Y:S04]  /*0300*/  LDG.E R20, desc[UR12][R4.64+-0xc] ;  /* 0xfffff40c04147981 */ /* 0x000f68000c1e1900 */
[----:B------:R-:W5:Y:S04]  /*0310*/  LDG.E R23, desc[UR12][R6.64+-0xc] ;  /* 0xfffff40c06177981 */ /* 0x000f68000c1e1900 */
[----:B------:R-:W5:Y:S04]  /*0320*/  LDG.E R21, desc[UR12][R6.64+-0x8] ;  /* 0xfffff80c06157981 */ /* 0x000f68000c1e1900 */
[----:B------:R-:W5:Y:S01]  /*0330*/  LDG.E R27, desc[UR12][R4.64+0x1c] ;  /* 0x00001c0c041b7981 */ /* 0x000f62000c1e1900 */
[----:B--2---:R-:W-:-:S03]  /*0340*/  IMAD R15, R15, R18, R12 ;  /* 0x000000120f0f7224 */ /* 0x004fc600078e020c */
[----:B------:R-:W2:Y:S04]  /*0350*/  LDG.E R18, desc[UR12][R4.64+-0x8] ;  /* 0xfffff80c04127981 */ /* 0x000ea8000c1e1900 */
[----:B------:R-:W2:Y:S01]  /*0360*/  LDG.E R12, desc[UR12][R4.64+-0x4] ;  /* 0xfffffc0c040c7981 */ /* 0x000ea2000c1e1900 */
[----:B---3--:R-:W-:-:S03]  /*0370*/  IMAD R24, R24, R26, R15 ;  /* 0x0000001a18187224 */ /* 0x008fc600078e020f */
[----:B------:R-:W3:Y:S01]  /*0380*/  LDG.E R15, desc[UR12][R6.64+-0x4] ;  /* 0xfffffc0c060f7981 */ /* 0x000ee2000c1e1900 */
[----:B----4-:R-:W-:-:S03]  /*0390*/  IMAD R24, R17, R14, R24 ;  /* 0x0000000e11187224 */ /* 0x010fc600078e0218 */
[----:B------:R-:W4:Y:S04]  /*03a0*/  LDG.E R14, desc[UR12][R4.64] ;  /* 0x0000000c040e7981 */ /* 0x000f28000c1e1900 */
[----:B------:R-:W4:Y:S01]  /*03b0*/  LDG.E R17, desc[UR12][R6.64] ;  /* 0x0000000c06117981 */ /* 0x000f22000c1e1900 */
[----:B-----5:R-:W-:-:S03]  /*03c0*/  IMAD R24, R16, R19, R24 ;  /* 0x0000001310187224 */ /* 0x020fc600078e0218 */
[----:B------:R-:W5:Y:S04]  /*03d0*/  LDG.E R16, desc[UR12][R4.64+0x4] ;  /* 0x0000040c04107981 */ /* 0x000f68000c1e1900 */
[----:B------:R-:W5:Y:S01]  /*03e0*/  LDG.E R19, desc[UR12][R6.64+0x4] ;  /* 0x0000040c06137981 */ /* 0x000f62000c1e1900 */
[----:B------:R-:W-:-:S03]  /*03f0*/  IMAD R24, R25, R22, R24 ;  /* 0x0000001619187224 */ /* 0x000fc600078e0218 */
[----:B------:R-:W5:Y:S04]  /*0400*/  LDG.E R22, desc[UR12][R4.64+0x8] ;  /* 0x0000080c04167981 */ /* 0x000f68000c1e1900 */
[----:B------:R-:W5:Y:S01]  /*0410*/  LDG.E R25, desc[UR12][R6.64+0x8] ;  /* 0x0000080c06197981 */ /* 0x000f62000c1e1900 */
[----:B------:R-:W-:-:S03]  /*0420*/  IMAD R24, R23, R20, R24 ;  /* 0x0000001417187224 */ /* 0x000fc600078e0218 */
[----:B------:R-:W5:Y:S04]  /*0430*/  LDG.E R23, desc[UR12][R4.64+0xc] ;  /* 0x00000c0c04177981 */ /* 0x000f68000c1e1900 */
[----:B------:R-:W5:Y:S01]  /*0440*/  LDG.E R20, desc[UR12][R6.64+0xc] ;  /* 0x00000c0c06147981 */ /* 0x000f62000c1e1900 */
[----:B--2---:R-:W-:-:S03]  /*0450*/  IMAD R24, R21, R18, R24 ;  /* 0x0000001215187224 */ /* 0x004fc600078e0218 */
[----:B------:R-:W2:Y:S04]  /*0460*/  LDG.E R21, desc[UR12][R4.64+0x10] ;  /* 0x0000100c04157981 */ /* 0x000ea8000c1e1900 */
[----:B------:R-:W2:Y:S01]  /*0470*/  LDG.E R18, desc[UR12][R6.64+0x10] ;  /* 0x0000100c06127981 */ /* 0x000ea2000c1e1900 */
[----:B---3--:R-:W-:-:S03]  /*0480*/  IMAD R24, R15, R12, R24 ;  /* 0x0000000c0f187224 */ /* 0x008fc600078e0218 */
[----:B------:R-:W3:Y:S04]  /*0490*/  LDG.E R15, desc[UR12][R4.64+0x14] ;  /* 0x0000140c040f7981 */ /* 0x000ee8000c1e1900 */
[----:B------:R-:W3:Y:S01]  /*04a0*/  LDG.E R12, desc[UR12][R6.64+0x14] ;  /* 0x0000140c060c7981 */ /* 0x000ee2000c1e1900 */
[----:B----4-:R-:W-:-:S03]  /*04b0*/  IMAD R26, R17, R14, R24 ;  /* 0x0000000e111a7224 */ /* 0x010fc600078e0218 */
[----:B------:R0:W4:Y:S04]  /*04c0*/  LDG.E R14, desc[UR12][R4.64+0x18] ;  /* 0x0000180c040e7981 */ /* 0x000128000c1e1900 */
[----:B------:R-:W4:Y:S04]  /*04d0*/  LDG.E R17, desc[UR12][R6.64+0x18] ;  /* 0x0000180c06117981 */ /* 0x000f28000c1e1900 */
[----:B------:R-:W4:Y:S01]  /*04e0*/  LDG.E R24, desc[UR12][R6.64+0x1c] ;  /* 0x00001c0c06187981 */ /* 0x000f22000c1e1900 */
[----:B-----5:R-:W-:-:S04]  /*04f0*/  IMAD R16, R19, R16, R26 ;  /* 0x0000001013107224 */ /* 0x020fc800078e021a */
[----:B------:R-:W-:Y:S01]  /*0500*/  IMAD R16, R25, R22, R16 ;  /* 0x0000001619107224 */ /* 0x000fe200078e0210 */
[----:B------:R-:W-:-:S03]  /*0510*/  UIADD3 UR8, UPT, UPT, UR8, 0x10, URZ ;  /* 0x0000001008087890 */ /* 0x000fc6000fffe0ff */
[----:B------:R-:W-:Y:S01]  /*0520*/  IMAD R16, R20, R23, R16 ;  /* 0x0000001714107224 */ /* 0x000fe200078e0210 */
[----:B------:R-:W-:Y:S01]  /*0530*/  UISETP.NE.AND UP1, UPT, UR8, URZ, UPT ;  /* 0x000000ff0800728c */ /* 0x000fe2000bf25270 */
[----:B0-----:R-:W-:Y:S01]  /*0540*/  IADD3 R4, P0, PT, R4, 0x40, RZ ;  /* 0x0000004004047810 */ /* 0x001fe20007f1e0ff */
[----:B------:R-:W-:-:S03]  /*0550*/  VIADD R13, R13, 0x10 ;  /* 0x000000100d0d7836 */ /* 0x000fc60000000000 */
[----:B------:R-:W-:Y:S01]  /*0560*/  IADD3.X R5, PT, PT, RZ, R5, RZ, P0, !PT ;  /* 0x00000005ff057210 */ /* 0x000fe200007fe4ff */
[----:B--2---:R-:W-:-:S04]  /*0570*/  IMAD R16, R18, R21, R16 ;  /* 0x0000001512107224 */ /* 0x004fc800078e0210 */
[----:B---3--:R-:W-:-:S04]  /*0580*/  IMAD R12, R12, R15, R16 ;  /* 0x0000000f0c0c7224 */ /* 0x008fc800078e0210 */
[----:B----4-:R-:W-:-:S04]  /*0590*/  IMAD R12, R17, R14, R12 ;  /* 0x0000000e110c7224 */ /* 0x010fc800078e020c */
[----:B------:R-:W-:Y:S01]  /*05a0*/  IMAD R12, R24, R27, R12 ;  /* 0x0000001b180c7224 */ /* 0x000fe200078e020c */
[----:B------:R-:W-:Y:S06]  /*05b0*/  BRA.U UP1, `(.L_x_2) ;  /* 0xfffffffd01247547 */ /* 0x000fec000b83ffff */
.L_x_1:
[----:B------:R-:W-:Y:S05]  /*05c0*/  BRA.U !UP0, `(.L_x_3) ;  /* 0x0000000508547547 */ /* 0x000fea000b800000 */
[----:B------:R-:W-:Y:S02]  /*05d0*/  UISETP.GE.U32.AND UP0, UPT, UR11, 0x8, UPT ;  /* 0x000000080b00788c */ /* 0x000fe4000bf06070 */
[----:B------:R-:W-:-:S04]  /*05e0*/  ULOP3.LUT UR8, UR10, 0x7, URZ, 0xc0, !UPT ;  /* 0x000000070a087892 */ /* 0x000fc8000f8ec0ff */
[----:B------:R-:W-:-:S03]  /*05f0*/  UISETP.NE.AND UP1, UPT, UR8, URZ, UPT ;  /* 0x000000ff0800728c */ /* 0x000fc6000bf25270 */
[----:B------:R-:W-:Y:S08]  /*0600*/  BRA.U !UP0, `(.L_x_4) ;  /* 0x00000001088c7547 */ /* 0x000ff0000b800000 */
[----:B------:R-:W1:Y:S01]  /*0610*/  LDC.64 R2, c[0x0][0x380] ;  /* 0x0000e000ff027b82 */ /* 0x000e620000000a00 */
[----:B------:R-:W2:Y:S01]  /*0620*/  LDCU.64 UR14, c[0x0][0x380] ;  /* 0x00007000ff0e77ac */ /* 0x000ea20008000a00 */
[CC--:B------:R-:W-:Y:S01]  /*0630*/  IADD3 R7, PT, PT, R9.reuse, R11.reuse, RZ ;  /* 0x0000000b09077210 */ /* 0x0c0fe20007ffe0ff */
[----:B------:R-:W-:Y:S01]  /*0640*/  IMAD.IADD R5, R8, 0x1, R11 ;  /* 0x0000000108057824 */ /* 0x000fe200078e020b */
[----:B------:R-:W-:-:S04]  /*0650*/  IADD3 R13, P0, PT, R9, R11, RZ ;  /* 0x0000000b090d7210 */ /* 0x000fc80007f1e0ff */
[----:B------:R-:W-:Y:S02]  /*0660*/  IADD3.X R14, PT, PT, RZ, RZ, RZ, P0, !PT ;  /* 0x000000ffff0e7210 */ /* 0x000fe400007fe4ff */
[----:B--2---:R-:W-:Y:S01]  /*0670*/  LEA R4, P0, R13, UR14, 0x2 ;  /* 0x0000000e0d047c11 */ /* 0x004fe2000f8010ff */
[----:B-1----:R-:W-:-:S04]  /*0680*/  IMAD.WIDE.U32 R6, R7, 0x4, R2 ;  /* 0x0000000407067825 */ /* 0x002fc800078e0002 */
[----:B------:R-:W-:Y:S01]  /*0690*/  IMAD.WIDE R2, R5, 0x4, R2 ;  /* 0x0000000405027825 */ /* 0x000fe200078e0202 */
[----:B------:R-:W-:Y:S01]  /*06a0*/  LEA.HI.X R5, R13, UR15, R14, 0x2, P0 ;  /* 0x0000000f0d057c11 */ /* 0x000fe200080f140e */
        /* <DEDUP_REMOVED lines=16> */
[----:B------:R-:W-:-:S02]  /*07b0*/  VIADD R11, R11, 0x8 ;  /* 0x000000080b0b7836 */ /* 0x000fc40000000000 */
[----:B--2---:R-:W-:-:S04]  /*07c0*/  IMAD R18, R19, R18, R12 ;  /* 0x0000001213127224 */ /* 0x004fc800078e020c */
[----:B---3--:R-:W-:-:S04]  /*07d0*/  IMAD R18, R21, R20, R18 ;  /* 0x0000001415127224 */ /* 0x008fc800078e0212 */
[----:B----4-:R-:W-:-:S04]  /*07e0*/  IMAD R18, R23, R22, R18 ;  /* 0x0000001617127224 */ /* 0x010fc800078e0212 */
[----:B-----5:R-:W-:-:S04]  /*07f0*/  IMAD R18, R25, R24, R18 ;  /* 0x0000001819127224 */ /* 0x020fc800078e0212 */
[----:B------:R-:W-:-:S04]  /*0800*/  IMAD R16, R16, R17, R18 ;  /* 0x0000001110107224 */ /* 0x000fc800078e0212 */
[----:B------:R-:W-:-:S04]  /*0810*/  IMAD R13, R13, R14, R16 ;  /* 0x0000000e0d0d7224 */ /* 0x000fc800078e0210 */
[----:B------:R-:W-:-:S04]  /*0820*/  IMAD R6, R6, R7, R13 ;  /* 0x0000000706067224 */ /* 0x000fc800078e020d */
[----:B------:R-:W-:-:S07]  /*0830*/  IMAD R12, R26, R15, R6 ;  /* 0x0000000f1a0c7224 */ /* 0x000fce00078e0206 */
.L_x_4:
        /* <DEDUP_REMOVED lines=22> */
[----:B------:R-:W5:Y:S01]  /*09a0*/  LDG.E R18, desc[UR12][R4.64+0xc] ;  /* 0x00000c0c04127981 */ /* 0x000f62000c1e1900 */
[----:B------:R-:W-:-:S02]  /*09b0*/  VIADD R11, R11, 0x4 ;  /* 0x000000040b0b7836 */ /* 0x000fc40000000000 */
[----:B--2---:R-:W-:-:S04]  /*09c0*/  IMAD R13, R13, R6, R12 ;  /* 0x000000060d0d7224 */ /* 0x004fc800078e020c */
[----:B---3--:R-:W-:-:S04]  /*09d0*/  IMAD R13, R14, R15, R13 ;  /* 0x0000000f0e0d7224 */ /* 0x008fc800078e020d */
[----:B----4-:R-:W-:-:S04]  /*09e0*/  IMAD R13, R16, R17, R13 ;  /* 0x00000011100d7224 */ /* 0x010fc800078e020d */
[----:B-----5:R-:W-:-:S07]  /*09f0*/  IMAD R12, R18, R19, R13 ;  /* 0x00000013120c7224 */ /* 0x020fce00078e020d */
.L_x_5:
[----:B------:R-:W-:Y:S05]  /*0a00*/  BRA.U !UP1, `(.L_x_3) ;  /* 0x0000000109447547 */ /* 0x000fea000b800000 */
[----:B------:R-:W1:Y:S01]  /*0a10*/  LDC.64 R2, c[0x0][0x380] ;  /* 0x0000e000ff027b82 */ /* 0x000e620000000a00 */
[--C-:B------:R-:W-:Y:S01]  /*0a20*/  IADD3 R5, PT, PT, R10, UR5, R11.reuse ;  /* 0x000000050a057c10 */ /* 0x100fe2000fffe00b */
[----:B------:R-:W-:Y:S01]  /*0a30*/  UIADD3 UR7, UPT, UPT, -UR7, URZ, URZ ;  /* 0x000000ff07077290 */ /* 0x000fe2000fffe1ff */
[----:B------:R-:W-:-:S03]  /*0a40*/  IADD3 R11, PT, PT, R0, UR4, R11 ;  /* 0x00000004000b7c10 */ /* 0x000fc6000fffe00b */
[----:B-1----:R-:W-:-:S04]  /*0a50*/  IMAD.WIDE.U32 R4, R5, 0x4, R2 ;  /* 0x0000000405047825 */ /* 0x002fc800078e0002 */
[----:B------:R-:W-:Y:S01]  /*0a60*/  IMAD.MOV.U32 R7, RZ, RZ, R5 ;  /* 0x000000ffff077224 */ /* 0x000fe200078e0005 */
[----:B------:R-:W-:-:S07]  /*0a70*/  MOV R6, R4 ;  /* 0x0000000400067202 */ /* 0x000fce0000000f00 */
.L_x_6:
[----:B------:R-:W-:Y:S01]  /*0a80*/  IMAD.WIDE R4, R11, 0x4, R2 ;  /* 0x000000040b047825 */ /* 0x000fe200078e0202 */
[----:B0-----:R0:W2:Y:S05]  /*0a90*/  LDG.E R0, desc[UR12][R6.64] ;  /* 0x0000000c06007981 */ /* 0x0010aa000c1e1900 */
[----:B------:R-:W2:Y:S01]  /*0aa0*/  LDG.E R5, desc[UR12][R4.64] ;  /* 0x0000000c04057981 */ /* 0x000ea2000c1e1900 */
[----:B------:R-:W-:-:S04]  /*0ab0*/  UIADD3 UR7, UPT, UPT, UR7, 0x1, URZ ;  /* 0x0000000107077890 */ /* 0x000fc8000fffe0ff */
[----:B------:R-:W-:Y:S01]  /*0ac0*/  UISETP.NE.AND UP0, UPT, UR7, URZ, UPT ;  /* 0x000000ff0700728c */ /* 0x000fe2000bf05270 */
[----:B0-----:R-:W-:Y:S02]  /*0ad0*/  IADD3 R6, P0, PT, R6, 0x4, RZ ;  /* 0x0000000406067810 */ /* 0x001fe40007f1e0ff */
[----:B------:R-:W-:-:S03]  /*0ae0*/  IADD3 R11, PT, PT, R11, 0x1, RZ ;  /* 0x000000010b0b7810 */ /* 0x000fc60007ffe0ff */
[----:B------:R-:W-:Y:S02]  /*0af0*/  IMAD.X R7, RZ, RZ, R7, P0 ;  /* 0x000000ffff077224 */ /* 0x000fe400000e0607 */
[----:B--2---:R-:W-:Y:S01]  /*0b00*/  IMAD R12, R5, R0, R12 ;  /* 0x00000000050c7224 */ /* 0x004fe200078e020c */
[----:B------:R-:W-:Y:S06]  /*0b10*/  BRA.U UP0, `(.L_x_6) ;  /* 0xfffffffd00d87547 */ /* 0x000fec000b83ffff */
.L_x_3:
[----:B------:R-:W-:-:S07]  /*0b20*/  I2FP.F32.S32 R12, R12 ;  /* 0x0000000c000c7245 */ /* 0x000fce0000201400 */
.L_x_0:
[----:B------:R-:W1:Y:S08]  /*0b30*/  LDC.64 R10, c[0x0][0x390] ;  /* 0x0000e400ff0a7b82 */ /* 0x000e700000000a00 */
[----:B------:R-:W2:Y:S01]  /*0b40*/  LDC.64 R4, c[0x0][0x388] ;  /* 0x0000e200ff047b82 */ /* 0x000ea20000000a00 */
[----:B-1----:R-:W-:-:S04]  /*0b50*/  IMAD.WIDE R6, R8, 0x4, R10 ;  /* 0x0000000408067825 */ /* 0x002fc800078e020a */
[----:B------:R-:W-:Y:S02]  /*0b60*/  IMAD.WIDE.U32 R10, R9, 0x4, R10 ;  /* 0x00000004090a7825 */ /* 0x000fe400078e000a */
[----:B0-----:R-:W3:Y:S04]  /*0b70*/  LDG.E R7, desc[UR12][R6.64] ;  /* 0x0000000c06077981 */ /* 0x001ee8000c1e1900 */
[----:B------:R-:W4:Y:S01]  /*0b80*/  LDG.E R10, desc[UR12][R10.64] ;  /* 0x0000000c0a0a7981 */ /* 0x000f22000c1e1900 */
[----:B--2---:R-:W-:-:S04]  /*0b90*/  IMAD.WIDE R2, R8, 0x4, R4 ;  /* 0x0000000408027825 */ /* 0x004fc800078e0204 */
[----:B------:R-:W-:Y:S02]  /*0ba0*/  IMAD.WIDE.U32 R4, R9, 0x4, R4 ;  /* 0x0000000409047825 */ /* 0x000fe400078e0004 */
[----:B------:R0:W2:Y:S04]  /*0bb0*/  LDG.E R3, desc[UR12][R2.64] ;  /* 0x0000000c02037981 */ /* 0x0000a8000c1e1900 */
[----:B------:R-:W5:Y:S01]  /*0bc0*/  LDG.E R4, desc[UR12][R4.64] ;  /* 0x0000000c04047981 */ /* 0x000f62000c1e1900 */
[----:B------:R-:W-:Y:S01]  /*0bd0*/  I2FP.F32.S32 R0, UR10 ;  /* 0x0000000a00007c45 */ /* 0x000fe20008201400 */
[----:B------:R-:W-:Y:S01]  /*0be0*/  USHF.L.U32 UR4, UR10, 0x1, URZ ;  /* 0x000000010a047899 */ /* 0x000fe200080006ff */
[----:B------:R-:W-:Y:S05]  /*0bf0*/  BSSY.RECONVERGENT B0, `(.L_x_7) ;  /* 0x0000011000007945 */ /* 0x000fea0003800200 */
[----:B0-----:R-:W-:Y:S01]  /*0c00*/  I2FP.F32.S32 R2, UR4 ;  /* 0x0000000400027c45 */ /* 0x001fe20008201400 */
[----:B---3--:R-:W-:-:S04]  /*0c10*/  FMUL R13, R0, R7 ;  /* 0x00000007000d7220 */ /* 0x008fc80000400000 */
[----:B----4-:R-:W-:-:S04]  /*0c20*/  FMUL R15, R13, R10 ;  /* 0x0000000a0d0f7220 */ /* 0x010fc80000400000 */
[----:B------:R-:W0:Y:S01]  /*0c30*/  MUFU.RCP R14, R15 ;  /* 0x0000000f000e7308 */ /* 0x000e220000001000 */
[----:B--2---:R-:W-:-:S04]  /*0c40*/  FMUL R13, R0, R3 ;  /* 0x00000003000d7220 */ /* 0x004fc80000400000 */
[----:B-----5:R-:W-:-:S04]  /*0c50*/  FFMA R0, -R13, R4, R12 ;  /* 0x000000040d007223 */ /* 0x020fc8000000010c */
[----:B------:R-:W1:Y:S01]  /*0c60*/  FCHK P0, R0, R15 ;  /* 0x0000000f00007302 */ /* 0x000e620000000000 */
[----:B0-----:R-:W-:-:S04]  /*0c70*/  FFMA R7, -R15, R14, 1 ;  /* 0x3f8000000f077423 */ /* 0x001fc8000000010e */
[----:B------:R-:W-:-:S04]  /*0c80*/  FFMA R7, R14, R7, R14 ;  /* 0x000000070e077223 */ /* 0x000fc8000000000e */
[----:B------:R-:W-:-:S04]  /*0c90*/  FFMA R6, R0, R7, RZ ;  /* 0x0000000700067223 */ /* 0x000fc800000000ff */
[----:B------:R-:W-:-:S04]  /*0ca0*/  FFMA R3, -R15, R6, R0 ;  /* 0x000000060f037223 */ /* 0x000fc80000000100 */
[----:B------:R-:W-:Y:S01]  /*0cb0*/  FFMA R3, R7, R3, R6 ;  /* 0x0000000307037223 */ /* 0x000fe20000000006 */
[----:B-1----:R-:W-:Y:S06]  /*0cc0*/  @!P0 BRA `(.L_x_8) ;  /* 0x00000000000c8947 */ /* 0x002fec0003800000 */
[----:B------:R-:W-:-:S07]  /*0cd0*/  MOV R4, 0xcf0 ;  /* 0x00000cf000047802 */ /* 0x000fce0000000f00 */
[----:B------:R-:W-:Y:S05]  /*0ce0*/  CALL.REL.NOINC `($__internal_0_$__cuda_sm3x_div_rn_noftz_f32_slowpath) ;  /* 0x0000000000247944 */ /* 0x000fea0003c00000 */
[----:B------:R-:W-:-:S07]  /*0cf0*/  MOV R3, R0 ;  /* 0x0000000000037202 */ /* 0x000fce0000000f00 */
.L_x_8:
[----:B------:R-:W-:Y:S05]  /*0d00*/  BSYNC.RECONVERGENT B0 ;  /* 0x0000000000007941 */ /* 0x000fea0003800200 */
.L_x_7:
[----:B------:R-:W0:Y:S01]  /*0d10*/  LDC.64 R4, c[0x0][0x398] ;  /* 0x0000e600ff047b82 */ /* 0x000e220000000a00 */
[----:B------:R-:W-:Y:S01]  /*0d20*/  FADD R3, -R3, 1 ;  /* 0x3f80000003037421 */ /* 0x000fe20000000100 */
[----:B------:R-:W-:-:S03]  /*0d30*/  IMAD R9, R8, UR6, R9 ;  /* 0x0000000608097c24 */ /* 0x000fc6000f8e0209 */
[----:B------:R-:W-:Y:S01]  /*0d40*/  FMUL R7, R2, R3 ;  /* 0x0000000302077220 */ /* 0x000fe20000400000 */
[----:B0-----:R-:W-:-:S05]  /*0d50*/  IMAD.WIDE R2, R9, 0x4, R4 ;  /* 0x0000000409027825 */ /* 0x001fca00078e0204 */
[----:B------:R-:W-:Y:S01]  /*0d60*/  STG.E desc[UR12][R2.64], R7 ;  /* 0x0000000702007986 */ /* 0x000fe2000c10190c */
[----:B------:R-:W-:Y:S05]  /*0d70*/  EXIT ;  /* 0x000000000000794d */ /* 0x000fea0003800000 */
        .weak           $__internal_0_$__cuda_sm3x_div_rn_noftz_f32_slowpath
        .type           $__internal_0_$__cuda_sm3x_div_rn_noftz_f32_slowpath,@function
        .size           $__internal_0_$__cuda_sm3x_div_rn_noftz_f32_slowpath,(.L_x_21 - $__internal_0_$__cuda_sm3x_div_rn_noftz_f32_slowpath)
$__internal_0_$__cuda_sm3x_div_rn_noftz_f32_slowpath:
[----:B------:R-:W-:Y:S01]  /*0d80*/  SHF.R.U32.HI R5, RZ, 0x17, R15 ;  /* 0x00000017ff057819 */ /* 0x000fe2000001160f */
[----:B------:R-:W-:Y:S01]  /*0d90*/  BSSY.RECONVERGENT B1, `(.L_x_9) ;  /* 0x0000064000017945 */ /* 0x000fe20003800200 */
[--C-:B------:R-:W-:Y:S01]  /*0da0*/  SHF.R.U32.HI R3, RZ, 0x17, R0.reuse ;  /* 0x00000017ff037819 */ /* 0x100fe20000011600 */
[----:B------:R-:W-:Y:S01]  /*0db0*/  IMAD.MOV.U32 R7, RZ, RZ, R0 ;  /* 0x000000ffff077224 */ /* 0x000fe200078e0000 */
[----:B------:R-:W-:Y:S02]  /*0dc0*/  LOP3.LUT R6, R5, 0xff, RZ, 0xc0, !PT ;  /* 0x000000ff05067812 */ /* 0x000fe400078ec0ff */
[----:B------:R-:W-:-:S03]  /*0dd0*/  LOP3.LUT R12, R3, 0xff, RZ, 0xc0, !PT ;  /* 0x000000ff030c7812 */ /* 0x000fc600078ec0ff */
[----:B------:R-:W-:Y:S01]  /*0de0*/  VIADD R10, R6, 0xffffffff ;  /* 0xffffffff060a7836 */ /* 0x000fe20000000000 */
[----:B------:R-:W-:-:S04]  /*0df0*/  IADD3 R11, PT, PT, R12, -0x1, RZ ;  /* 0xffffffff0c0b7810 */ /* 0x000fc80007ffe0ff */
[----:B------:R-:W-:-:S04]  /*0e00*/  ISETP.GT.U32.AND P0, PT, R10, 0xfd, PT ;  /* 0x000000fd0a00780c */ /* 0x000fc80003f04070 */
[----:B------:R-:W-:-:S13]  /*0e10*/  ISETP.GT.U32.OR P0, PT, R11, 0xfd, P0 ;  /* 0x000000fd0b00780c */ /* 0x000fda0000704470 */
[----:B------:R-:W-:Y:S01]  /*0e20*/  @!P0 MOV R5, RZ ;  /* 0x000000ff00058202 */ /* 0x000fe20000000f00 */
[----:B------:R-:W-:Y:S06]  /*0e30*/  @!P0 BRA `(.L_x_10) ;  /* 0x0000000000608947 */ /* 0x000fec0003800000 */
[----:B------:R-:W-:Y:S01]  /*0e40*/  FSETP.GTU.FTZ.AND P0, PT, |R0|, +INF , PT ;  /* 0x7f8000000000780b */ /* 0x000fe20003f1c200 */
[----:B------:R-:W-:Y:S01]  /*0e50*/  IMAD.MOV.U32 R3, RZ, RZ, R15 ;  /* 0x000000ffff037224 */ /* 0x000fe200078e000f */
[----:B------:R-:W-:-:S04]  /*0e60*/  FSETP.GTU.FTZ.AND P1, PT, |R15|, +INF , PT ;  /* 0x7f8000000f00780b */ /* 0x000fc80003f3c200 */
[----:B------:R-:W-:-:S13]  /*0e70*/  PLOP3.LUT P0, PT, P0, P1, PT, 0xf8, 0x8f ;  /* 0x00000000008f781c */ /* 0x000fda0000703f70 */
[----:B------:R-:W-:Y:S05]  /*0e80*/  @P0 BRA `(.L_x_11) ;  /* 0x00000004004c0947 */ /* 0x000fea0003800000 */
[----:B------:R-:W-:-:S13]  /*0e90*/  LOP3.LUT P0, RZ, R15, 0x7fffffff, R7, 0xc8, !PT ;  /* 0x7fffffff0fff7812 */ /* 0x000fda000780c807 */
[----:B------:R-:W-:Y:S05]  /*0ea0*/  @!P0 BRA `(.L_x_12) ;  /* 0x00000004003c8947 */ /* 0x000fea0003800000 */
[C---:B------:R-:W-:Y:S02]  /*0eb0*/  FSETP.NEU.FTZ.AND P2, PT, |R0|.reuse, +INF , PT ;  /* 0x7f8000000000780b */ /* 0x040fe40003f5d200 */
[----:B------:R-:W-:Y:S02]  /*0ec0*/  FSETP.NEU.FTZ.AND P1, PT, |R3|, +INF , PT ;  /* 0x7f8000000300780b */ /* 0x000fe40003f3d200 */
[----:B------:R-:W-:-:S11]  /*0ed0*/  FSETP.NEU.FTZ.AND P0, PT, |R0|, +INF , PT ;  /* 0x7f8000000000780b */ /* 0x000fd60003f1d200 */
[----:B------:R-:W-:Y:S05]  /*0ee0*/  @!P1 BRA !P2, `(.L_x_12) ;  /* 0x00000004002c9947 */ /* 0x000fea0005000000 */
[----:B------:R-:W-:-:S04]  /*0ef0*/  LOP3.LUT P2, RZ, R7, 0x7fffffff, RZ, 0xc0, !PT ;  /* 0x7fffffff07ff7812 */ /* 0x000fc8000784c0ff */
[----:B------:R-:W-:-:S13]  /*0f00*/  PLOP3.LUT P1, PT, P1, P2, PT, 0x2f, 0xf2 ;  /* 0x0000000000f2781c */ /* 0x000fda0000f24577 */
[----:B------:R-:W-:Y:S05]  /*0f10*/  @P1 BRA `(.L_x_13) ;  /* 0x0000000400181947 */ /* 0x000fea0003800000 */
[----:B------:R-:W-:-:S04]  /*0f20*/  LOP3.LUT P1, RZ, R15, 0x7fffffff, RZ, 0xc0, !PT ;  /* 0x7fffffff0fff7812 */ /* 0x000fc8000782c0ff */
[----:B------:R-:W-:-:S13]  /*0f30*/  PLOP3.LUT P0, PT, P0, P1, PT, 0x2f, 0xf2 ;  /* 0x0000000000f2781c */ /* 0x000fda0000702577 */
[----:B------:R-:W-:Y:S05]  /*0f40*/  @P0 BRA `(.L_x_14) ;  /* 0x0000000400000947 */ /* 0x000fea0003800000 */
[----:B------:R-:W-:Y:S02]  /*0f50*/  ISETP.GE.AND P0, PT, R11, RZ, PT ;  /* 0x000000ff0b00720c */ /* 0x000fe40003f06270 */
[----:B------:R-:W-:-:S11]  /*0f60*/  ISETP.GE.AND P1, PT, R10, RZ, PT ;  /* 0x000000ff0a00720c */ /* 0x000fd60003f26270 */
[----:B------:R-:W-:Y:S01]  /*0f70*/  @P0 MOV R5, RZ ;  /* 0x000000ff00050202 */ /* 0x000fe20000000f00 */
[----:B------:R-:W-:Y:S02]  /*0f80*/  @!P0 IMAD.MOV.U32 R5, RZ, RZ, -0x40 ;  /* 0xffffffc0ff058424 */ /* 0x000fe400078e00ff */
[----:B------:R-:W-:Y:S01]  /*0f90*/  @!P0 FFMA R7, R0, 1.84467440737095516160e+19, RZ ;  /* 0x5f80000000078823 */ /* 0x000fe200000000ff */
[----:B------:R-:W-:Y:S02]  /*0fa0*/  @!P1 FFMA R15, R3, 1.84467440737095516160e+19, RZ ;  /* 0x5f800000030f9823 */ /* 0x000fe400000000ff */
[----:B------:R-:W-:-:S07]  /*0fb0*/  @!P1 IADD3 R5, PT, PT, R5, 0x40, RZ ;  /* 0x0000004005059810 */ /* 0x000fce0007ffe0ff */
.L_x_10:
[----:B------:R-:W-:Y:S01]  /*0fc0*/  LEA R0, R6, 0xc0800000, 0x17 ;  /* 0xc080000006007811 */ /* 0x000fe200078eb8ff */
[----:B------:R-:W-:Y:S01]  /*0fd0*/  VIADD R3, R12, 0xffffff81 ;  /* 0xffffff810c037836 */ /* 0x000fe20000000000 */
[----:B------:R-:W-:Y:S02]  /*0fe0*/  BSSY.RECONVERGENT B2, `(.L_x_15) ;  /* 0x0000035000027945 */ /* 0x000fe40003800200 */
[----:B------:R-:W-:Y:S01]  /*0ff0*/  IADD3 R15, PT, PT, -R0, R15, RZ ;  /* 0x0000000f000f7210 */ /* 0x000fe20007ffe1ff */
[C---:B------:R-:W-:Y:S01]  /*1000*/  IMAD R0, R3.reuse, -0x800000, R7 ;  /* 0xff80000003007824 */ /* 0x040fe200078e0207 */
[----:B------:R-:W-:Y:S02]  /*1010*/  IADD3 R6, PT, PT, R3, 0x7f, -R6 ;  /* 0x0000007f03067810 */ /* 0x000fe40007ffe806 */
[----:B------:R-:W0:Y:S01]  /*1020*/  MUFU.RCP R10, R15 ;  /* 0x0000000f000a7308 */ /* 0x000e220000001000 */
[----:B------:R-:W-:Y:S01]  /*1030*/  FADD.FTZ R11, -R15, -RZ ;  /* 0x800000ff0f0b7221 */ /* 0x000fe20000010100 */
[----:B------:R-:W-:-:S03]  /*1040*/  IADD3 R6, PT, PT, R6, R5, RZ ;  /* 0x0000000506067210 */ /* 0x000fc60007ffe0ff */
[----:B0-----:R-:W-:-:S04]  /*1050*/  FFMA R13, R10, R11, 1 ;  /* 0x3f8000000a0d7423 */ /* 0x001fc8000000000b */
[----:B------:R-:W-:-:S04]  /*1060*/  FFMA R12, R10, R13, R10 ;  /* 0x0000000d0a0c7223 */ /* 0x000fc8000000000a */
[----:B------:R-:W-:-:S04]  /*1070*/  FFMA R7, R0, R12, RZ ;  /* 0x0000000c00077223 */ /* 0x000fc800000000ff */
[----:B------:R-:W-:-:S04]  /*1080*/  FFMA R10, R11, R7, R0 ;  /* 0x000000070b0a7223 */ /* 0x000fc80000000000 */
[----:B------:R-:W-:-:S04]  /*1090*/  FFMA R7, R12, R10, R7 ;  /* 0x0000000a0c077223 */ /* 0x000fc80000000007 */
[----:B------:R-:W-:-:S04]  /*10a0*/  FFMA R10, R11, R7, R0 ;  /* 0x000000070b0a7223 */ /* 0x000fc80000000000 */
[----:B------:R-:W-:-:S05]  /*10b0*/  FFMA R0, R12, R10, R7 ;  /* 0x0000000a0c007223 */ /* 0x000fca0000000007 */
[----:B------:R-:W-:-:S04]  /*10c0*/  SHF.R.U32.HI R3, RZ, 0x17, R0 ;  /* 0x00000017ff037819 */ /* 0x000fc80000011600 */
[----:B------:R-:W-:-:S04]  /*10d0*/  LOP3.LUT R3, R3, 0xff, RZ, 0xc0, !PT ;  /* 0x000000ff03037812 */ /* 0x000fc800078ec0ff */
[----:B------:R-:W-:-:S05]  /*10e0*/  IADD3 R11, PT, PT, R3, R6, RZ ;  /* 0x00000006030b7210 */ /* 0x000fca0007ffe0ff */
[----:B------:R-:W-:-:S05]  /*10f0*/  VIADD R3, R11, 0xffffffff ;  /* 0xffffffff0b037836 */ /* 0x000fca0000000000 */
[----:B------:R-:W-:-:S13]  /*1100*/  ISETP.GE.U32.AND P0, PT, R3, 0xfe, PT ;  /* 0x000000fe0300780c */ /* 0x000fda0003f06070 */
[----:B------:R-:W-:Y:S05]  /*1110*/  @!P0 BRA `(.L_x_16) ;  /* 0x0000000000808947 */ /* 0x000fea0003800000 */
[----:B------:R-:W-:-:S13]  /*1120*/  ISETP.GT.AND P0, PT, R11, 0xfe, PT ;  /* 0x000000fe0b00780c */ /* 0x000fda0003f04270 */
[----:B------:R-:W-:Y:S05]  /*1130*/  @P0 BRA `(.L_x_17) ;  /* 0x00000000006c0947 */ /* 0x000fea0003800000 */
[----:B------:R-:W-:-:S13]  /*1140*/  ISETP.GE.AND P0, PT, R11, 0x1, PT ;  /* 0x000000010b00780c */ /* 0x000fda0003f06270 */
[----:B------:R-:W-:Y:S05]  /*1150*/  @P0 BRA `(.L_x_18) ;  /* 0x0000000000740947 */ /* 0x000fea0003800000 */
[----:B------:R-:W-:Y:S02]  /*1160*/  ISETP.GE.AND P0, PT, R11, -0x18, PT ;  /* 0xffffffe80b00780c */ /* 0x000fe40003f06270 */
[----:B------:R-:W-:-:S11]  /*1170*/  LOP3.LUT R0, R0, 0x80000000, RZ, 0xc0, !PT ;  /* 0x8000000000007812 */ /* 0x000fd600078ec0ff */
[----:B------:R-:W-:Y:S05]  /*1180*/  @!P0 BRA `(.L_x_18) ;  /* 0x0000000000688947 */ /* 0x000fea0003800000 */
[CCC-:B------:R-:W-:Y:S01]  /*1190*/  FFMA.RZ R3, R12.reuse, R10.reuse, R7.reuse ;  /* 0x0000000a0c037223 */ /* 0x1c0fe2000000c007 */
[CCC-:B------:R-:W-:Y:S01]  /*11a0*/  FFMA.RM R6, R12.reuse, R10.reuse, R7.reuse ;  /* 0x0000000a0c067223 */ /* 0x1c0fe20000004007 */
[C---:B------:R-:W-:Y:S02]  /*11b0*/  ISETP.NE.AND P2, PT, R11.reuse, RZ, PT ;  /* 0x000000ff0b00720c */ /* 0x040fe40003f45270 */
[----:B------:R-:W-:Y:S02]  /*11c0*/  ISETP.NE.AND P1, PT, R11, RZ, PT ;  /* 0x000000ff0b00720c */ /* 0x000fe40003f25270 */
[----:B------:R-:W-:Y:S01]  /*11d0*/  LOP3.LUT R5, R3, 0x7fffff, RZ, 0xc0, !PT ;  /* 0x007fffff03057812 */ /* 0x000fe200078ec0ff */
[----:B------:R-:W-:Y:S01]  /*11e0*/  FFMA.RP R3, R12, R10, R7 ;  /* 0x0000000a0c037223 */ /* 0x000fe20000008007 */
[----:B------:R-:W-:Y:S02]  /*11f0*/  IADD3 R10, PT, PT, R11, 0x20, RZ ;  /* 0x000000200b0a7810 */ /* 0x000fe40007ffe0ff */
[----:B------:R-:W-:-:S02]  /*1200*/  LOP3.LUT R5, R5, 0x800000, RZ, 0xfc, !PT ;  /* 0x0080000005057812 */ /* 0x000fc400078efcff */
[----:B------:R-:W-:Y:S02]  /*1210*/  IADD3 R7, PT, PT, -R11, RZ, RZ ;  /* 0x000000ff0b077210 */ /* 0x000fe40007ffe1ff */
[----:B------:R-:W-:Y:S02]  /*1220*/  SHF.L.U32 R10, R5, R10, RZ ;  /* 0x0000000a050a7219 */ /* 0x000fe400000006ff */
[----:B------:R-:W-:Y:S02]  /*1230*/  FSETP.NEU.FTZ.AND P0, PT, R3, R6, PT ;  /* 0x000000060300720b */ /* 0x000fe40003f1d000 */
[----:B------:R-:W-:Y:S02]  /*1240*/  SEL R6, R7, RZ, P2 ;  /* 0x000000ff07067207 */ /* 0x000fe40001000000 */
[----:B------:R-:W-:Y:S02]  /*1250*/  ISETP.NE.AND P1, PT, R10, RZ, P1 ;  /* 0x000000ff0a00720c */ /* 0x000fe40000f25270 */
[----:B------:R-:W-:-:S02]  /*1260*/  SHF.R.U32.HI R6, RZ, R6, R5 ;  /* 0x00000006ff067219 */ /* 0x000fc40000011605 */
[----:B------:R-:W-:Y:S02]  /*1270*/  PLOP3.LUT P0, PT, P0, P1, PT, 0xf8, 0x8f ;  /* 0x00000000008f781c */ /* 0x000fe40000703f70 */
[----:B------:R-:W-:Y:S02]  /*1280*/  SHF.R.U32.HI R10, RZ, 0x1, R6 ;  /* 0x00000001ff0a7819 */ /* 0x000fe40000011606 */
[----:B------:R-:W-:-:S04]  /*1290*/  SEL R3, RZ, 0x1, !P0 ;  /* 0x00000001ff037807 */ /* 0x000fc80004000000 */
[----:B------:R-:W-:-:S04]  /*12a0*/  LOP3.LUT R3, R3, 0x1, R10, 0xf8, !PT ;  /* 0x0000000103037812 */ /* 0x000fc800078ef80a */
[----:B------:R-:W-:-:S05]  /*12b0*/  LOP3.LUT R3, R3, R6, RZ, 0xc0, !PT ;  /* 0x0000000603037212 */ /* 0x000fca00078ec0ff */
[----:B------:R-:W-:-:S05]  /*12c0*/  IMAD.IADD R3, R10, 0x1, R3 ;  /* 0x000000010a037824 */ /* 0x000fca00078e0203 */
[----:B------:R-:W-:Y:S01]  /*12d0*/  LOP3.LUT R0, R3, R0, RZ, 0xfc, !PT ;  /* 0x0000000003007212 */ /* 0x000fe200078efcff */
[----:B------:R-:W-:Y:S06]  /*12e0*/  BRA `(.L_x_18) ;  /* 0x0000000000107947 */ /* 0x000fec0003800000 */
.L_x_17:
[----:B------:R-:W-:-:S04]  /*12f0*/  LOP3.LUT R0, R0, 0x80000000, RZ, 0xc0, !PT ;  /* 0x8000000000007812 */ /* 0x000fc800078ec0ff */
[----:B------:R-:W-:Y:S01]  /*1300*/  LOP3.LUT R0, R0, 0x7f800000, RZ, 0xfc, !PT ;  /* 0x7f80000000007812 */ /* 0x000fe200078efcff */
[----:B------:R-:W-:Y:S06]  /*1310*/  BRA `(.L_x_18) ;  /* 0x0000000000047947 */ /* 0x000fec0003800000 */
.L_x_16:
[----:B------:R-:W-:-:S07]  /*1320*/  LEA R0, R6, R0, 0x17 ;  /* 0x0000000006007211 */ /* 0x000fce00078eb8ff */
.L_x_18:
[----:B------:R-:W-:Y:S05]  /*1330*/  BSYNC.RECONVERGENT B2 ;  /* 0x0000000000027941 */ /* 0x000fea0003800200 */
.L_x_15:
[----:B------:R-:W-:Y:S05]  /*1340*/  BRA `(.L_x_19) ;  /* 0x0000000000207947 */ /* 0x000fea0003800000 */
.L_x_14:
[----:B------:R-:W-:-:S04]  /*1350*/  LOP3.LUT R0, R15, 0x80000000, R7, 0x48, !PT ;  /* 0x800000000f007812 */ /* 0x000fc800078e4807 */
[----:B------:R-:W-:Y:S01]  /*1360*/  LOP3.LUT R0, R0, 0x7f800000, RZ, 0xfc, !PT ;  /* 0x7f80000000007812 */ /* 0x000fe200078efcff */
[----:B------:R-:W-:Y:S06]  /*1370*/  BRA `(.L_x_19) ;  /* 0x0000000000147947 */ /* 0x000fec0003800000 */
.L_x_13:
[----:B------:R-:W-:Y:S01]  /*1380*/  LOP3.LUT R0, R15, 0x80000000, R7, 0x48, !PT ;  /* 0x800000000f007812 */ /* 0x000fe200078e4807 */
[----:B------:R-:W-:Y:S06]  /*1390*/  BRA `(.L_x_19) ;  /* 0x00000000000c7947 */ /* 0x000fec0003800000 */
.L_x_12:
[----:B------:R-:W0:Y:S01]  /*13a0*/  MUFU.RSQ R0, -QNAN ;  /* 0xffc0000000007908 */ /* 0x000e220000001400 */
[----:B------:R-:W-:Y:S05]  /*13b0*/  BRA `(.L_x_19) ;  /* 0x0000000000047947 */ /* 0x000fea0003800000 */
.L_x_11:
[----:B------:R-:W-:-:S07]  /*13c0*/  FADD.FTZ R0, R0, R3 ;  /* 0x0000000300007221 */ /* 0x000fce0000010000 */
.L_x_19:
[----:B------:R-:W-:Y:S05]  /*13d0*/  BSYNC.RECONVERGENT B1 ;  /* 0x0000000000017941 */ /* 0x000fea0003800200 */
.L_x_9:
[----:B------:R-:W-:-:S04]  /*13e0*/  HFMA2 R5, -RZ, RZ, 0, 0 ;  /* 0x00000000ff057431 */ /* 0x000fc800000001ff */
[----:B0-----:R-:W-:Y:S05]  /*13f0*/  RET.REL.NODEC R4 `(_Z7ed_normIiEvPT_PfS2_S2_ii) ;  /* 0xffffffec04007950 */ /* 0x001fea0003c3ffff */
.L_x_20:
[----:B------:R-:W-:-:S00]  /*1400*/  BRA `(.L_x_20) ;  /* 0xfffffffc00fc7947 */ /* 0x000fc0000383ffff */
[----:B------:R-:W-:-:S00]  /*1410*/  NOP ;  /* 0x0000000000007918 */ /* 0x000fc00000000000 */
        /* <DEDUP_REMOVED lines=14> */
.L_x_21:


//--------------------- .nv.shared.reserved.0     --------------------------
	.section	.nv.shared.reserved.0,"aw",@nobits
	.weak		__nv_reservedSMEM_offset_0_alias
	.size		__nv_reservedSMEM_offset_0_alias, 0, 64
	.other		__nv_reservedSMEM_offset_0_alias,@"STO_CUDA_RESERVED_SHARED STV_DEFAULT"
__nv_reservedSMEM_offset_0_alias:
	.zero		0
	.zero		64


//--------------------- .nv.constant0._Z7ed_normIiEvPT_PfS2_S2_ii --------------------------
	.section	.nv.constant0._Z7ed_normIiEvPT_PfS2_S2_ii,"a",@progbits
	.sectionflags	@""
	.align	4
.nv.constant0._Z7ed_normIiEvPT_PfS2_S2_ii:
	.zero		936


//--------------------- SYMBOLS --------------------------

	.type		.nv.reservedSmem.offset0,@object
	.size		.nv.reservedSmem.offset0,0x4
